	.headerflags	@"EF_CUDA_TEXMODE_UNIFIED EF_CUDA_64BIT_ADDRESS EF_CUDA_ACCELERATORS EF_CUDA_SM90 EF_CUDA_VIRTUAL_SM(EF_CUDA_SM90)"
	.elftype	@"ET_EXEC"


//--------------------- .nv.info                  --------------------------
	.section	.nv.info,"",@"SHT_CUDA_INFO"
	.align	4


	//----- nvinfo : EIATTR_REGCOUNT
	.align		4
        /*0000*/ 	.byte	0x04, 0x2f
        /*0002*/ 	.short	(.L_4 - .L_3)
	.align		4
.L_3:
        /*0004*/ 	.word	index@(triton_poi_fused_constant_pad_nd_scalar_tensor_where_5)
        /*0008*/ 	.word	0x00000018


	//----- nvinfo : EIATTR_MIN_STACK_SIZE
	.align		4
.L_4:
        /*000c*/ 	.byte	0x04, 0x12
        /*000e*/ 	.short	(.L_6 - .L_5)
	.align		4
.L_5:
        /*0010*/ 	.word	index@(triton_poi_fused_constant_pad_nd_scalar_tensor_where_5)
        /*0014*/ 	.word	0x00000000


	//----- nvinfo : EIATTR_FRAME_SIZE
	.align		4
.L_6:
        /*0018*/ 	.byte	0x04, 0x11
        /*001a*/ 	.short	(.L_8 - .L_7)
	.align		4
.L_7:
        /*001c*/ 	.word	index@(triton_poi_fused_constant_pad_nd_scalar_tensor_where_5)
        /*0020*/ 	.word	0x00000000


	//----- nvinfo : EIATTR_MIN_STACK_SIZE
	.align		4
.L_8:
        /*0024*/ 	.byte	0x04, 0x12
        /*0026*/ 	.short	(.L_10 - .L_9)
	.align		4
.L_9:
        /*0028*/ 	.word	index@(triton_poi_fused_constant_pad_nd_scalar_tensor_where_5)
        /*002c*/ 	.word	0x00000000
.L_10:


//--------------------- .nv.info.triton_poi_fused_constant_pad_nd_scalar_tensor_where_5 --------------------------
	.section	.nv.info.triton_poi_fused_constant_pad_nd_scalar_tensor_where_5,"",@"SHT_CUDA_INFO"
	.sectionflags	@""
	.align	4


	//----- nvinfo : EIATTR_CUDA_API_VERSION
	.align		4
        /*0000*/ 	.byte	0x04, 0x37
        /*0002*/ 	.short	(.L_12 - .L_11)
.L_11:
        /*0004*/ 	.word	0x0000007c


	//----- nvinfo : EIATTR_KPARAM_INFO
	.align		4
.L_12:
        /*0008*/ 	.byte	0x04, 0x17
        /*000a*/ 	.short	(.L_14 - .L_13)
.L_13:
        /*000c*/ 	.word	0x00000000
        /*0010*/ 	.short	0x0006
        /*0012*/ 	.short	0x0020
        /*0014*/ 	.byte	0x00, 0xf4, 0x21, 0x00


	//----- nvinfo : EIATTR_KPARAM_INFO
	.align		4
.L_14:
        /*0018*/ 	.byte	0x04, 0x17
        /*001a*/ 	.short	(.L_16 - .L_15)
.L_15:
        /*001c*/ 	.word	0x00000000
        /*0020*/ 	.short	0x0005
        /*0022*/ 	.short	0x001c
        /*0024*/ 	.byte	0x00, 0xf0, 0x11, 0x00


	//----- nvinfo : EIATTR_KPARAM_INFO
	.align		4
.L_16:
        /*0028*/ 	.byte	0x04, 0x17
        /*002a*/ 	.short	(.L_18 - .L_17)
.L_17:
        /*002c*/ 	.word	0x00000000
        /*0030*/ 	.short	0x0004
        /*0032*/ 	.short	0x0018
        /*0034*/ 	.byte	0x00, 0xf0, 0x11, 0x00


	//----- nvinfo : EIATTR_KPARAM_INFO
	.align		4
.L_18:
        /*0038*/ 	.byte	0x04, 0x17
        /*003a*/ 	.short	(.L_20 - .L_19)
.L_19:
        /*003c*/ 	.word	0x00000000
        /*0040*/ 	.short	0x0003
        /*0042*/ 	.short	0x0014
        /*0044*/ 	.byte	0x00, 0xf0, 0x11, 0x00


	//----- nvinfo : EIATTR_KPARAM_INFO
	.align		4
.L_20:
        /*0048*/ 	.byte	0x04, 0x17
        /*004a*/ 	.short	(.L_22 - .L_21)
.L_21:
        /*004c*/ 	.word	0x00000000
        /*0050*/ 	.short	0x0002
        /*0052*/ 	.short	0x0010
        /*0054*/ 	.byte	0x00, 0xf0, 0x11, 0x00


	//----- nvinfo : EIATTR_KPARAM_INFO
	.align		4
.L_22:
        /*0058*/ 	.byte	0x04, 0x17
        /*005a*/ 	.short	(.L_24 - .L_23)
.L_23:
        /*005c*/ 	.word	0x00000000
        /*0060*/ 	.short	0x0001
        /*0062*/ 	.short	0x0008
        /*0064*/ 	.byte	0x00, 0xf4, 0x21, 0x00


	//----- nvinfo : EIATTR_KPARAM_INFO
	.align		4
.L_24:
        /*0068*/ 	.byte	0x04, 0x17
        /*006a*/ 	.short	(.L_26 - .L_25)
.L_25:
        /*006c*/ 	.word	0x00000000
        /*0070*/ 	.short	0x0000
        /*0072*/ 	.short	0x0000
        /*0074*/ 	.byte	0x00, 0xf4, 0x21, 0x00


	//----- nvinfo : EIATTR_SPARSE_MMA_MASK
	.align		4
.L_26:
        /*0078*/ 	.byte	0x03, 0x50
        /*007a*/ 	.short	0x0000


	//----- nvinfo : EIATTR_MAXREG_COUNT
	.align		4
        /*007c*/ 	.byte	0x03, 0x1b
        /*007e*/ 	.short	0x00ff


	//----- nvinfo : EIATTR_EXTERNS
	.align		4
        /*0080*/ 	.byte	0x04, 0x0f
        /*0082*/ 	.short	(.L_28 - .L_27)


	//   ....[0]....
	.align		4
.L_27:
        /*0084*/ 	.word	index@(__assertfail)


	//----- nvinfo : EIATTR_SYSCALL_OFFSETS
	.align		4
.L_28:
        /*0088*/ 	.byte	0x04, 0x46
        /*008a*/ 	.short	(.L_30 - .L_29)


	//   ....[0]....
.L_29:
        /*008c*/ 	.word	0x00000360


	//----- nvinfo : EIATTR_EXIT_INSTR_OFFSETS
	.align		4
.L_30:
        /*0090*/ 	.byte	0x04, 0x1c
        /*0092*/ 	.short	(.L_32 - .L_31)


	//   ....[0]....
.L_31:
        /*0094*/ 	.word	0x00000440


	//   ....[1]....
        /*0098*/ 	.word	0x000004c0


	//----- nvinfo : EIATTR_REQNTID
	.align		4
.L_32:
        /*009c*/ 	.byte	0x04, 0x10
        /*009e*/ 	.short	(.L_34 - .L_33)
.L_33:
        /*00a0*/ 	.word	0x00000080
        /*00a4*/ 	.word	0x00000001
        /*00a8*/ 	.word	0x00000001


	//----- nvinfo : EIATTR_CRS_STACK_SIZE
	.align		4
.L_34:
        /*00ac*/ 	.byte	0x04, 0x1e
        /*00ae*/ 	.short	(.L_36 - .L_35)
.L_35:
        /*00b0*/ 	.word	0x00000000


	//----- nvinfo : EIATTR_CBANK_PARAM_SIZE
	.align		4
.L_36:
        /*00b4*/ 	.byte	0x03, 0x19
        /*00b6*/ 	.short	0x0028


	//----- nvinfo : EIATTR_PARAM_CBANK
	.align		4
        /*00b8*/ 	.byte	0x04, 0x0a
        /*00ba*/ 	.short	(.L_38 - .L_37)
	.align		4
.L_37:
        /*00bc*/ 	.word	index@(.nv.constant0.triton_poi_fused_constant_pad_nd_scalar_tensor_where_5)
        /*00c0*/ 	.short	0x0210
        /*00c2*/ 	.short	0x0028


	//----- nvinfo : EIATTR_SW_WAR
	.align		4
.L_38:
        /*00c4*/ 	.byte	0x04, 0x36
        /*00c6*/ 	.short	(.L_40 - .L_39)
.L_39:
        /*00c8*/ 	.word	0x00000008
.L_40:


//--------------------- .nv.callgraph             --------------------------
	.section	.nv.callgraph,"",@"SHT_CUDA_CALLGRAPH"
	.align	4
	.sectionentsize	8
	.align		4
        /*0000*/ 	.word	0x00000000
	.align		4
        /*0004*/ 	.word	0xffffffff
	.align		4
        /*0008*/ 	.word	index@(triton_poi_fused_constant_pad_nd_scalar_tensor_where_5)
	.align		4
        /*000c*/ 	.word	index@(__assertfail)
	.align		4
        /*0010*/ 	.word	0x00000000
	.align		4
        /*0014*/ 	.word	0xfffffffe
	.align		4
        /*0018*/ 	.word	0x00000000
	.align		4
        /*001c*/ 	.word	0xfffffffd
	.align		4
        /*0020*/ 	.word	0x00000000
	.align		4
        /*0024*/ 	.word	0xfffffffc


//--------------------- .nv.constant4             --------------------------
	.section	.nv.constant4,"a",@progbits
	.align	8
	.align		8
.nv.constant4:
        /*0000*/ 	.dword	__assertfail
	.align		8
        /*0008*/ 	.dword	assertFunc_0
	.align		8
        /*0010*/ 	.dword	assertFile_0
	.align		8
        /*0018*/ 	.dword	assertMessage_0


//--------------------- .text.triton_poi_fused_constant_pad_nd_scalar_tensor_where_5 --------------------------
	.section	.text.triton_poi_fused_constant_pad_nd_scalar_tensor_where_5,"ax",@progbits
	.sectionflags	@"SHF_BARRIERS=1"
	.align	128
        .global         triton_poi_fused_constant_pad_nd_scalar_tensor_where_5
        .type           triton_poi_fused_constant_pad_nd_scalar_tensor_where_5,@function
        .size           triton_poi_fused_constant_pad_nd_scalar_tensor_where_5,(.L_x_2 - triton_poi_fused_constant_pad_nd_scalar_tensor_where_5)
        .other          triton_poi_fused_constant_pad_nd_scalar_tensor_where_5,@"STO_CUDA_ENTRY STV_DEFAULT"
triton_poi_fused_constant_pad_nd_scalar_tensor_where_5:
.text.triton_poi_fused_constant_pad_nd_scalar_tensor_where_5:
[----:B------:R-:W0:Y:S02]  /*0000*/  LDC R1, c[0x0][0x28] ;  /* 0x00000a00ff017b82 */ /* 0x000e240000000800 */
[----:B------:R-:W1:Y:S01]  /*0010*/  LDC R11, c[0x0][0x220] ;  /* 0x00008800ff0b7b82 */ /* 0x000e620000000800 */
[----:B------:R-:W2:Y:S01]  /*0020*/  S2R R0, SR_TID.X ;  /* 0x0000000000007919 */ /* 0x000ea20000002100 */
[----:B------:R-:W-:Y:S01]  /*0030*/  ULDC UR4, c[0x0][0x224] ;  /* 0x0000890000047ab9 */ /* 0x000fe20000000800 */
[----:B------:R-:W-:Y:S01]  /*0040*/  ULDC UR5, c[0x0][0x228] ;  /* 0x00008a0000057ab9 */ /* 0x000fe20000000800 */
[----:B------:R-:W3:Y:S01]  /*0050*/  S2R R5, SR_CTAID.X ;  /* 0x0000000000057919 */ /* 0x000ee20000002500 */
[----:B-1----:R-:W-:-:S04]  /*0060*/  IABS R7, R11 ;  /* 0x0000000b00077213 */ /* 0x002fc80000000000 */
[----:B------:R-:W1:Y:S01]  /*0070*/  I2F.RP R4, R7 ;  /* 0x0000000700047306 */ /* 0x000e620000209400 */
[----:B--2---:R-:W-:-:S05]  /*0080*/  LOP3.LUT R0, R0, 0x7f, RZ, 0xc0, !PT ;  /* 0x0000007f00007812 */ /* 0x004fca00078ec0ff */
[----:B---3--:R-:W-:Y:S02]  /*0090*/  IMAD R0, R5, 0x80, R0 ;  /* 0x0000008005007824 */ /* 0x008fe400078e0200 */
[----:B-1----:R-:W1:Y:S02]  /*00a0*/  MUFU.RCP R4, R4 ;  /* 0x0000000400047308 */ /* 0x002e640000001000 */
[----:B-1----:R-:W-:Y:S01]  /*00b0*/  VIADD R2, R4, 0xffffffe ;  /* 0x0ffffffe04027836 */ /* 0x002fe20000000000 */
[----:B------:R-:W-:-:S05]  /*00c0*/  IABS R4, R0 ;  /* 0x0000000000047213 */ /* 0x000fca0000000000 */
[----:B------:R1:W2:Y:S02]  /*00d0*/  F2I.FTZ.U32.TRUNC.NTZ R3, R2 ;  /* 0x0000000200037305 */ /* 0x0002a4000021f000 */
[----:B-1----:R-:W-:Y:S02]  /*00e0*/  IMAD.MOV.U32 R2, RZ, RZ, RZ ;  /* 0x000000ffff027224 */ /* 0x002fe400078e00ff */
[----:B--2---:R-:W-:-:S04]  /*00f0*/  IMAD.MOV R6, RZ, RZ, -R3 ;  /* 0x000000ffff067224 */ /* 0x004fc800078e0a03 */
[----:B------:R-:W-:-:S04]  /*0100*/  IMAD R5, R6, R7, RZ ;  /* 0x0000000706057224 */ /* 0x000fc800078e02ff */
[----:B------:R-:W-:-:S06]  /*0110*/  IMAD.HI.U32 R3, R3, R5, R2 ;  /* 0x0000000503037227 */ /* 0x000fcc00078e0002 */
[----:B------:R-:W-:-:S04]  /*0120*/  IMAD.HI.U32 R9, R3, R4, RZ ;  /* 0x0000000403097227 */ /* 0x000fc800078e00ff */
[----:B------:R-:W-:-:S04]  /*0130*/  IMAD.MOV R2, RZ, RZ, -R9 ;  /* 0x000000ffff027224 */ /* 0x000fc800078e0a09 */
[----:B------:R-:W-:-:S05]  /*0140*/  IMAD R2, R7, R2, R4 ;  /* 0x0000000207027224 */ /* 0x000fca00078e0204 */
[----:B------:R-:W-:-:S13]  /*0150*/  ISETP.GT.U32.AND P1, PT, R7, R2, PT ;  /* 0x000000020700720c */ /* 0x000fda0003f24070 */
[----:B------:R-:W-:Y:S02]  /*0160*/  @!P1 IMAD.IADD R2, R2, 0x1, -R7 ;  /* 0x0000000102029824 */ /* 0x000fe400078e0a07 */
[----:B------:R-:W-:Y:S01]  /*0170*/  @!P1 VIADD R9, R9, 0x1 ;  /* 0x0000000109099836 */ /* 0x000fe20000000000 */
[----:B------:R-:W-:Y:S02]  /*0180*/  ISETP.NE.AND P1, PT, R11, RZ, PT ;  /* 0x000000ff0b00720c */ /* 0x000fe40003f25270 */
[----:B------:R-:W-:Y:S02]  /*0190*/  ISETP.GE.U32.AND P0, PT, R2, R7, PT ;  /* 0x000000070200720c */ /* 0x000fe40003f06070 */
[----:B------:R-:W-:-:S04]  /*01a0*/  LOP3.LUT R2, R0, R11, RZ, 0x3c, !PT ;  /* 0x0000000b00027212 */ /* 0x000fc800078e3cff */
[----:B------:R-:W-:-:S07]  /*01b0*/  ISETP.GE.AND P2, PT, R2, RZ, PT ;  /* 0x000000ff0200720c */ /* 0x000fce0003f46270 */
[----:B------:R-:W-:-:S06]  /*01c0*/  @P0 VIADD R9, R9, 0x1 ;  /* 0x0000000109090836 */ /* 0x000fcc0000000000 */
[----:B------:R-:W-:Y:S01]  /*01d0*/  @!P2 IMAD.MOV R9, RZ, RZ, -R9 ;  /* 0x000000ffff09a224 */ /* 0x000fe200078e0a09 */
[----:B------:R-:W-:-:S05]  /*01e0*/  @!P1 LOP3.LUT R9, RZ, R11, RZ, 0x33, !PT ;  /* 0x0000000bff099212 */ /* 0x000fca00078e33ff */
[----:B------:R-:W-:-:S04]  /*01f0*/  IMAD.MOV R2, RZ, RZ, -R9 ;  /* 0x000000ffff027224 */ /* 0x000fc800078e0a09 */
[----:B------:R-:W-:-:S05]  /*0200*/  IMAD R14, R11, R2, R0 ;  /* 0x000000020b0e7224 */ /* 0x000fca00078e0200 */
[----:B------:R-:W-:Y:S01]  /*0210*/  ISETP.GE.AND P2, PT, R14, UR4, PT ;  /* 0x000000040e007c0c */ /* 0x000fe2000bf46270 */
[----:B------:R-:W-:Y:S02]  /*0220*/  ULDC UR4, c[0x0][0x22c] ;  /* 0x00008b0000047ab9 */ /* 0x000fe40000000800 */
[C---:B------:R-:W-:Y:S02]  /*0230*/  ISETP.GE.AND P0, PT, R0.reuse, UR4, PT ;  /* 0x0000000400007c0c */ /* 0x040fe4000bf06270 */
[----:B------:R-:W-:-:S04]  /*0240*/  ISETP.LT.AND P1, PT, R0, UR4, !P2 ;  /* 0x0000000400007c0c */ /* 0x000fc8000d721270 */
[----:B------:R-:W-:-:S13]  /*0250*/  ISETP.LT.OR P3, PT, R14, UR5, !P1 ;  /* 0x000000050e007c0c */ /* 0x000fda000cf61670 */
[----:B------:R-:W-:Y:S05]  /*0260*/  @P3 BRA `(.L_x_0) ;  /* 0x0000000000403947 */ /* 0x000fea0003800000 */
[----:B------:R-:W-:Y:S01]  /*0270*/  MOV R2, 0x0 ;  /* 0x0000000000027802 */ /* 0x000fe20000000f00 */
[----:B------:R-:W-:Y:S01]  /*0280*/  ULDC.64 UR4, c[0x4][0x18] ;  /* 0x0100060000047ab9 */ /* 0x000fe20000000a00 */
[----:B------:R-:W-:Y:S01]  /*0290*/  ULDC.64 UR6, c[0x4][0x8] ;  /* 0x0100020000067ab9 */ /* 0x000fe20000000a00 */
[----:B------:R-:W-:Y:S02]  /*02a0*/  IMAD.U32 R4, RZ, RZ, UR4 ;  /* 0x00000004ff047e24 */ /* 0x000fe4000f8e00ff */
[----:B------:R-:W-:Y:S01]  /*02b0*/  IMAD.U32 R5, RZ, RZ, UR5 ;  /* 0x00000005ff057e24 */ /* 0x000fe2000f8e00ff */
[----:B------:R-:W1:Y:S01]  /*02c0*/  LDC.64 R2, c[0x4][R2] ;  /* 0x0100000002027b82 */ /* 0x000e620000000a00 */
[----:B------:R-:W-:Y:S01]  /*02d0*/  ULDC.64 UR4, c[0x4][0x10] ;  /* 0x0100040000047ab9 */ /* 0x000fe20000000a00 */
[----:B------:R-:W-:Y:S02]  /*02e0*/  IMAD.U32 R10, RZ, RZ, UR6 ;  /* 0x00000006ff0a7e24 */ /* 0x000fe4000f8e00ff */
[----:B------:R-:W-:-:S02]  /*02f0*/  IMAD.U32 R6, RZ, RZ, UR4 ;  /* 0x00000004ff067e24 */ /* 0x000fc4000f8e00ff */
[----:B------:R-:W-:Y:S02]  /*0300*/  IMAD.U32 R7, RZ, RZ, UR5 ;  /* 0x00000005ff077e24 */ /* 0x000fe4000f8e00ff */
[----:B------:R-:W-:Y:S02]  /*0310*/  IMAD.U32 R11, RZ, RZ, UR7 ;  /* 0x00000007ff0b7e24 */ /* 0x000fe4000f8e00ff */
[----:B------:R-:W-:Y:S02]  /*0320*/  IMAD.MOV.U32 R8, RZ, RZ, 0x21 ;  /* 0x00000021ff087424 */ /* 0x000fe400078e00ff */
[----:B------:R-:W-:Y:S02]  /*0330*/  IMAD.MOV.U32 R12, RZ, RZ, 0x1 ;  /* 0x00000001ff0c7424 */ /* 0x000fe400078e00ff */
[----:B------:R-:W-:-:S07]  /*0340*/  IMAD.MOV.U32 R13, RZ, RZ, RZ ;  /* 0x000000ffff0d7224 */ /* 0x000fce00078e00ff */
[----:B------:R-:W-:-:S07]  /*0350*/  LEPC R20, `(.L_x_0) ;  /* 0x000000001014794e */ /* 0x000fce0000000000 */
[----:B01----:R-:W-:Y:S05]  /*0360*/  CALL.ABS.NOINC R2 ;  /* 0x0000000002007343 */ /* 0x003fea0003c00000 */
.L_x_0:
[----:B------:R-:W1:Y:S01]  /*0370*/  LDC.64 R6, c[0x0][0x208] ;  /* 0x00008200ff067b82 */ /* 0x000e620000000a00 */
[----:B------:R-:W-:Y:S07]  /*0380*/  WARPSYNC.ALL ;  /* 0x0000000000007948 */ /* 0x000fee0003800000 */
[----:B------:R-:W-:Y:S08]  /*0390*/  BAR.SYNC.DEFER_BLOCKING 0x0 ;  /* 0x0000000000007b1d */ /* 0x000ff00000010000 */
[----:B------:R-:W2:Y:S08]  /*03a0*/  LDC.64 R2, c[0x0][0x210] ;  /* 0x00008400ff027b82 */ /* 0x000eb00000000a00 */
[----:B------:R-:W3:Y:S01]  /*03b0*/  LDC.64 R4, c[0x0][0x218] ;  /* 0x00008600ff047b82 */ /* 0x000ee20000000a00 */
[----:B-1----:R-:W-:-:S02]  /*03c0*/  @P1 R2UR UR4, R6 ;  /* 0x00000000060412ca */ /* 0x002fc400000e0000 */
[----:B------:R-:W-:Y:S01]  /*03d0*/  @P1 R2UR UR5, R7 ;  /* 0x00000000070512ca */ /* 0x000fe200000e0000 */
[----:B--2---:R-:W-:-:S12]  /*03e0*/  IMAD.WIDE R2, R14, 0x8, R2 ;  /* 0x000000080e027825 */ /* 0x004fd800078e0202 */
[----:B------:R-:W2:Y:S01]  /*03f0*/  @P1 LDG.E.EL.64 R2, desc[UR4][R2.64] ;  /* 0x0000000402021981 */ /* 0x000ea2000c2e1b00 */
[----:B------:R-:W-:Y:S02]  /*0400*/  PLOP3.LUT P3, PT, PT, PT, PT, 0x8, 0x0 ;  /* 0x000000000000781c */ /* 0x000fe40003f6e170 */
[----:B------:R-:W-:Y:S02]  /*0410*/  ISETP.GT.AND P5, PT, R14, R9, PT ;  /* 0x000000090e00720c */ /* 0x000fe40003fa4270 */
[----:B--2---:R-:W-:-:S04]  /*0420*/  @P1 ISETP.NE.U32.AND P4, PT, R2, RZ, PT ;  /* 0x000000ff0200120c */ /* 0x004fc80003f85070 */
[----:B------:R-:W-:Y:S01]  /*0430*/  @P1 ISETP.NE.AND.EX P3, PT, R3, RZ, PT, P4 ;  /* 0x000000ff0300120c */ /* 0x000fe20003f65340 */
[----:B---3--:R-:W-:-:S12]  /*0440*/  @P0 EXIT ;  /* 0x000000000000094d */ /* 0x008fd80003800000 */
[----:B------:R-:W-:Y:S02]  /*0450*/  R2UR UR4, R6 ;  /* 0x00000000060472ca */ /* 0x000fe400000e0000 */
[----:B------:R-:W-:Y:S02]  /*0460*/  R2UR UR5, R7 ;  /* 0x00000000070572ca */ /* 0x000fe400000e0000 */
[----:B------:R-:W-:-:S04]  /*0470*/  SEL R2, RZ, 0xfc00, P3 ;  /* 0x0000fc00ff027807 */ /* 0x000fc80001800000 */
[----:B------:R-:W-:Y:S01]  /*0480*/  SEL R6, R2, 0xfc00, !P5 ;  /* 0x0000fc0002067807 */ /* 0x000fe20006800000 */
[----:B------:R-:W-:-:S03]  /*0490*/  IMAD.WIDE R2, R0, 0x2, R4 ;  /* 0x0000000200027825 */ /* 0x000fc600078e0204 */
[----:B------:R-:W-:-:S05]  /*04a0*/  SEL R5, R6, RZ, !P2 ;  /* 0x000000ff06057207 */ /* 0x000fca0005000000 */
[----:B------:R-:W-:Y:S01]  /*04b0*/  STG.E.U16 desc[UR4][R2.64], R5 ;  /* 0x0000000502007986 */ /* 0x000fe2000c101504 */
[----:B------:R-:W-:Y:S05]  /*04c0*/  EXIT ;  /* 0x000000000000794d */ /* 0x000fea0003800000 */
.L_x_1:
[----:B------:R-:W-:-:S00]  /*04d0*/  BRA `(.L_x_1) ;  /* 0xfffffffc00fc7947 */ /* 0x000fc0000383ffff */
[----:B------:R-:W-:-:S00]  /*04e0*/  NOP ;  /* 0x0000000000007918 */ /* 0x000fc00000000000 */
        /* <DEDUP_REMOVED lines=9> */
.L_x_2:


//--------------------- .nv.global.init           --------------------------
	.section	.nv.global.init,"aw",@progbits
.nv.global.init:
	.type		assertFunc_0,@object
	.size		assertFunc_0,(assertMessage_0 - assertFunc_0)
assertFunc_0:
        /*0000*/ 	.byte	0x75, 0x6e, 0x6b, 0x6e, 0x6f, 0x77, 0x6e, 0x00
	.type		assertMessage_0,@object
	.size		assertMessage_0,(assertFile_0 - assertMessage_0)
assertMessage_0:
        /*0008*/ 	.byte	0x69, 0x6e, 0x64, 0x65, 0x78, 0x20, 0x6f, 0x75, 0x74, 0x20, 0x6f, 0x66, 0x20, 0x62, 0x6f, 0x75
        /*0018*/ 	.byte	0x6e, 0x64, 0x73, 0x3a, 0x20, 0x78, 0x30, 0x20, 0x3c, 0x20, 0x6b, 0x73, 0x32, 0x00
	.type		assertFile_0,@object
	.size		assertFile_0,(.L_1 - assertFile_0)
assertFile_0:
        /*0026*/ 	.byte	0x2e, 0x2f, 0x6c, 0x6f, 0x63, 0x61, 0x6c, 0x5f, 0x63, 0x61, 0x63, 0x68, 0x65, 0x2f, 0x70, 0x61
        /*0036*/ 	.byte	0x2f, 0x63, 0x70, 0x61, 0x78, 0x34, 0x32, 0x6e, 0x65, 0x76, 0x73, 0x7a, 0x67, 0x72, 0x73, 0x32
        /*0046*/ 	.byte	0x74, 0x6d, 0x32, 0x77, 0x66, 0x36, 0x6b, 0x73, 0x72, 0x37, 0x73, 0x73, 0x32, 0x32, 0x33, 0x62
        /*0056*/ 	.byte	0x6c, 0x36, 0x32, 0x6d, 0x35, 0x64, 0x33, 0x67, 0x66, 0x6c, 0x36, 0x64, 0x69, 0x70, 0x69, 0x72
        /*0066*/ 	.byte	0x68, 0x77, 0x6c, 0x6a, 0x70, 0x2e, 0x70, 0x79, 0x00
.L_1:


//--------------------- .nv.constant0.triton_poi_fused_constant_pad_nd_scalar_tensor_where_5 --------------------------
	.section	.nv.constant0.triton_poi_fused_constant_pad_nd_scalar_tensor_where_5,"a",@progbits
	.sectionflags	@""
	.align	4
.nv.constant0.triton_poi_fused_constant_pad_nd_scalar_tensor_where_5:
	.zero		568


//--------------------- SYMBOLS --------------------------

	.type		__assertfail,@function
